	.headerflags	@"EF_CUDA_TEXMODE_UNIFIED EF_CUDA_64BIT_ADDRESS EF_CUDA_ACCELERATORS EF_CUDA_SM90 EF_CUDA_VIRTUAL_SM(EF_CUDA_SM90)"
	.elftype	@"ET_EXEC"


//--------------------- .nv.info                  --------------------------
	.section	.nv.info,"",@"SHT_CUDA_INFO"
	.align	4


	//----- nvinfo : EIATTR_REGCOUNT
	.align		4
        /*0000*/ 	.byte	0x04, 0x2f
        /*0002*/ 	.short	(.L_3 - .L_2)
	.align		4
.L_2:
        /*0004*/ 	.word	index@(triton_poi_fused__native_batch_norm_legit_no_training_relu_1)
        /*0008*/ 	.word	0x00000010


	//----- nvinfo : EIATTR_MIN_STACK_SIZE
	.align		4
.L_3:
        /*000c*/ 	.byte	0x04, 0x12
        /*000e*/ 	.short	(.L_5 - .L_4)
	.align		4
.L_4:
        /*0010*/ 	.word	index@(triton_poi_fused__native_batch_norm_legit_no_training_relu_1)
        /*0014*/ 	.word	0x00000000


	//----- nvinfo : EIATTR_FRAME_SIZE
	.align		4
.L_5:
        /*0018*/ 	.byte	0x04, 0x11
        /*001a*/ 	.short	(.L_7 - .L_6)
	.align		4
.L_6:
        /*001c*/ 	.word	index@(triton_poi_fused__native_batch_norm_legit_no_training_relu_1)
        /*0020*/ 	.word	0x00000000


	//----- nvinfo : EIATTR_MIN_STACK_SIZE
	.align		4
.L_7:
        /*0024*/ 	.byte	0x04, 0x12
        /*0026*/ 	.short	(.L_9 - .L_8)
	.align		4
.L_8:
        /*0028*/ 	.word	index@(triton_poi_fused__native_batch_norm_legit_no_training_relu_1)
        /*002c*/ 	.word	0x00000000
.L_9:


//--------------------- .nv.info.triton_poi_fused__native_batch_norm_legit_no_training_relu_1 --------------------------
	.section	.nv.info.triton_poi_fused__native_batch_norm_legit_no_training_relu_1,"",@"SHT_CUDA_INFO"
	.sectionflags	@""
	.align	4


	//----- nvinfo : EIATTR_CUDA_API_VERSION
	.align		4
        /*0000*/ 	.byte	0x04, 0x37
        /*0002*/ 	.short	(.L_11 - .L_10)
.L_10:
        /*0004*/ 	.word	0x0000007c


	//----- nvinfo : EIATTR_KPARAM_INFO
	.align		4
.L_11:
        /*0008*/ 	.byte	0x04, 0x17
        /*000a*/ 	.short	(.L_13 - .L_12)
.L_12:
        /*000c*/ 	.word	0x00000000
        /*0010*/ 	.short	0x0006
        /*0012*/ 	.short	0x0030
        /*0014*/ 	.byte	0x00, 0xf0, 0x11, 0x00


	//----- nvinfo : EIATTR_KPARAM_INFO
	.align		4
.L_13:
        /*0018*/ 	.byte	0x04, 0x17
        /*001a*/ 	.short	(.L_15 - .L_14)
.L_14:
        /*001c*/ 	.word	0x00000000
        /*0020*/ 	.short	0x0005
        /*0022*/ 	.short	0x0028
        /*0024*/ 	.byte	0x00, 0xf4, 0x21, 0x00


	//----- nvinfo : EIATTR_KPARAM_INFO
	.align		4
.L_15:
        /*0028*/ 	.byte	0x04, 0x17
        /*002a*/ 	.short	(.L_17 - .L_16)
.L_16:
        /*002c*/ 	.word	0x00000000
        /*0030*/ 	.short	0x0004
        /*0032*/ 	.short	0x0020
        /*0034*/ 	.byte	0x00, 0xf4, 0x21, 0x00


	//----- nvinfo : EIATTR_KPARAM_INFO
	.align		4
.L_17:
        /*0038*/ 	.byte	0x04, 0x17
        /*003a*/ 	.short	(.L_19 - .L_18)
.L_18:
        /*003c*/ 	.word	0x00000000
        /*0040*/ 	.short	0x0003
        /*0042*/ 	.short	0x0018
        /*0044*/ 	.byte	0x00, 0xf4, 0x21, 0x00


	//----- nvinfo : EIATTR_KPARAM_INFO
	.align		4
.L_19:
        /*0048*/ 	.byte	0x04, 0x17
        /*004a*/ 	.short	(.L_21 - .L_20)
.L_20:
        /*004c*/ 	.word	0x00000000
        /*0050*/ 	.short	0x0002
        /*0052*/ 	.short	0x0010
        /*0054*/ 	.byte	0x00, 0xf4, 0x21, 0x00


	//----- nvinfo : EIATTR_KPARAM_INFO
	.align		4
.L_21:
        /*0058*/ 	.byte	0x04, 0x17
        /*005a*/ 	.short	(.L_23 - .L_22)
.L_22:
        /*005c*/ 	.word	0x00000000
        /*0060*/ 	.short	0x0001
        /*0062*/ 	.short	0x0008
        /*0064*/ 	.byte	0x00, 0xf4, 0x21, 0x00


	//----- nvinfo : EIATTR_KPARAM_INFO
	.align		4
.L_23:
        /*0068*/ 	.byte	0x04, 0x17
        /*006a*/ 	.short	(.L_25 - .L_24)
.L_24:
        /*006c*/ 	.word	0x00000000
        /*0070*/ 	.short	0x0000
        /*0072*/ 	.short	0x0000
        /*0074*/ 	.byte	0x00, 0xf4, 0x21, 0x00


	//----- nvinfo : EIATTR_SPARSE_MMA_MASK
	.align		4
.L_25:
        /*0078*/ 	.byte	0x03, 0x50
        /*007a*/ 	.short	0x0000


	//----- nvinfo : EIATTR_MAXREG_COUNT
	.align		4
        /*007c*/ 	.byte	0x03, 0x1b
        /*007e*/ 	.short	0x00ff


	//----- nvinfo : EIATTR_EXIT_INSTR_OFFSETS
	.align		4
        /*0080*/ 	.byte	0x04, 0x1c
        /*0082*/ 	.short	(.L_27 - .L_26)


	//   ....[0]....
.L_26:
        /*0084*/ 	.word	0x00000240


	//----- nvinfo : EIATTR_REQNTID
	.align		4
.L_27:
        /*0088*/ 	.byte	0x04, 0x10
        /*008a*/ 	.short	(.L_29 - .L_28)
.L_28:
        /*008c*/ 	.word	0x00000080
        /*0090*/ 	.word	0x00000001
        /*0094*/ 	.word	0x00000001


	//----- nvinfo : EIATTR_CBANK_PARAM_SIZE
	.align		4
.L_29:
        /*0098*/ 	.byte	0x03, 0x19
        /*009a*/ 	.short	0x0034


	//----- nvinfo : EIATTR_PARAM_CBANK
	.align		4
        /*009c*/ 	.byte	0x04, 0x0a
        /*009e*/ 	.short	(.L_31 - .L_30)
	.align		4
.L_30:
        /*00a0*/ 	.word	index@(.nv.constant0.triton_poi_fused__native_batch_norm_legit_no_training_relu_1)
        /*00a4*/ 	.short	0x0210
        /*00a6*/ 	.short	0x0034


	//----- nvinfo : EIATTR_SW_WAR
	.align		4
.L_31:
        /*00a8*/ 	.byte	0x04, 0x36
        /*00aa*/ 	.short	(.L_33 - .L_32)
.L_32:
        /*00ac*/ 	.word	0x00000008
.L_33:


//--------------------- .nv.callgraph             --------------------------
	.section	.nv.callgraph,"",@"SHT_CUDA_CALLGRAPH"
	.align	4
	.sectionentsize	8
	.align		4
        /*0000*/ 	.word	0x00000000
	.align		4
        /*0004*/ 	.word	0xffffffff
	.align		4
        /*0008*/ 	.word	0x00000000
	.align		4
        /*000c*/ 	.word	0xfffffffe
	.align		4
        /*0010*/ 	.word	0x00000000
	.align		4
        /*0014*/ 	.word	0xfffffffd
	.align		4
        /*0018*/ 	.word	0x00000000
	.align		4
        /*001c*/ 	.word	0xfffffffc


//--------------------- .nv.constant4             --------------------------
	.section	.nv.constant4,"a",@progbits
	.align	8
	.align		8
.nv.constant4:
        /*0000*/ 	.dword	_$_str
	.align		8
        /*0008*/ 	.dword	_$_str_$_2


//--------------------- .text.triton_poi_fused__native_batch_norm_legit_no_training_relu_1 --------------------------
	.section	.text.triton_poi_fused__native_batch_norm_legit_no_training_relu_1,"ax",@progbits
	.align	128
        .global         triton_poi_fused__native_batch_norm_legit_no_training_relu_1
        .type           triton_poi_fused__native_batch_norm_legit_no_training_relu_1,@function
        .size           triton_poi_fused__native_batch_norm_legit_no_training_relu_1,(.L_x_1 - triton_poi_fused__native_batch_norm_legit_no_training_relu_1)
        .other          triton_poi_fused__native_batch_norm_legit_no_training_relu_1,@"STO_CUDA_ENTRY STV_DEFAULT"
triton_poi_fused__native_batch_norm_legit_no_training_relu_1:
.text.triton_poi_fused__native_batch_norm_legit_no_training_relu_1:
[----:B------:R-:W-:Y:S08]  /*0000*/  LDC R1, c[0x0][0x28] ;  /* 0x00000a00ff017b82 */ /* 0x000ff00000000800 */
[----:B------:R-:W1:Y:S01]  /*0010*/  LDC.64 R6, c[0x0][0x220] ;  /* 0x00008800ff067b82 */ /* 0x000e620000000a00 */
[----:B------:R-:W-:Y:S01]  /*0020*/  ULDC.64 UR4, c[0x0][0x208] ;  /* 0x0000820000047ab9 */ /* 0x000fe20000000a00 */
[----:B------:R-:W2:Y:S01]  /*0030*/  S2R R0, SR_TID.X ;  /* 0x0000000000007919 */ /* 0x000ea20000002100 */
[----:B------:R-:W3:Y:S05]  /*0040*/  S2R R13, SR_CTAID.X ;  /* 0x00000000000d7919 */ /* 0x000eea0000002500 */
[----:B------:R-:W4:Y:S01]  /*0050*/  LDC.64 R2, c[0x0][0x210] ;  /* 0x00008400ff027b82 */ /* 0x000f220000000a00 */
[----:B-1----:R-:W5:Y:S07]  /*0060*/  LDG.E R6, desc[UR4][R6.64] ;  /* 0x0000000406067981 */ /* 0x002f6e000c1e1900 */
[----:B------:R-:W1:Y:S08]  /*0070*/  LDC.64 R4, c[0x0][0x218] ;  /* 0x00008600ff047b82 */ /* 0x000e700000000a00 */
[----:B------:R-:W1:Y:S01]  /*0080*/  LDC.64 R8, c[0x0][0x228] ;  /* 0x00008a00ff087b82 */ /* 0x000e620000000a00 */
[----:B--2---:R-:W-:-:S04]  /*0090*/  LOP3.LUT R0, R0, 0x7f, RZ, 0xc0, !PT ;  /* 0x0000007f00007812 */ /* 0x004fc800078ec0ff */
[----:B---3--:R-:W-:-:S03]  /*00a0*/  LEA R13, R13, R0, 0x7 ;  /* 0x000000000d0d7211 */ /* 0x008fc600078e38ff */
[----:B------:R-:W2:Y:S02]  /*00b0*/  LDC.64 R10, c[0x0][0x230] ;  /* 0x00008c00ff0a7b82 */ /* 0x000ea40000000a00 */
[----:B----4-:R-:W-:-:S05]  /*00c0*/  IMAD.WIDE R2, R13, 0x4, R2 ;  /* 0x000000040d027825 */ /* 0x010fca00078e0202 */
[----:B------:R3:W4:Y:S04]  /*00d0*/  LDG.E R0, desc[UR4][R2.64] ;  /* 0x0000000402007981 */ /* 0x000728000c1e1900 */
[----:B-1----:R1:W4:Y:S04]  /*00e0*/  LDG.E R5, desc[UR4][R4.64] ;  /* 0x0000000404057981 */ /* 0x002328000c1e1900 */
[----:B0-----:R-:W4:Y:S04]  /*00f0*/  LDG.E R8, desc[UR4][R8.64] ;  /* 0x0000000408087981 */ /* 0x001f28000c1e1900 */
[----:B--2---:R-:W2:Y:S01]  /*0100*/  LDG.E R11, desc[UR4][R10.64] ;  /* 0x000000040a0b7981 */ /* 0x004ea2000c1e1900 */
[----:B---3--:R-:W-:Y:S01]  /*0110*/  HFMA2.MMA R2, -RZ, RZ, 1.625, 0 ;  /* 0x3e800000ff027435 */ /* 0x008fe200000001ff */
[----:B-----5:R-:W-:-:S04]  /*0120*/  FADD R6, R6, 9.9999997473787516356e-06 ;  /* 0x3727c5ac06067421 */ /* 0x020fc80000000000 */
[----:B------:R-:W0:Y:S02]  /*0130*/  MUFU.SQRT R7, R6 ;  /* 0x0000000600077308 */ /* 0x000e240000002000 */
[C---:B0-----:R-:W-:Y:S02]  /*0140*/  FSETP.GT.AND P0, PT, R7.reuse, 8.50705917302346158658e+37, PT ;  /* 0x7e8000000700780b */ /* 0x041fe40003f04000 */
[----:B------:R-:W-:Y:S02]  /*0150*/  FSETP.GEU.AND P1, PT, R7, 1.175494350822287508e-38, PT ;  /* 0x008000000700780b */ /* 0x000fe40003f2e000 */
[----:B-1----:R-:W-:Y:S02]  /*0160*/  FSEL R4, R2, 1, P0 ;  /* 0x3f80000002047808 */ /* 0x002fe40000000000 */
[----:B------:R-:W0:Y:S01]  /*0170*/  LDC.64 R2, c[0x0][0x238] ;  /* 0x00008e00ff027b82 */ /* 0x000e220000000a00 */
[----:B----4-:R-:W-:-:S06]  /*0180*/  FADD R0, R0, -R5 ;  /* 0x8000000500007221 */ /* 0x010fcc0000000000 */
[----:B------:R-:W-:Y:S02]  /*0190*/  @P0 FMUL R7, R7, 0.25 ;  /* 0x3e80000007070820 */ /* 0x000fe40000400000 */
[----:B------:R-:W-:Y:S02]  /*01a0*/  @!P1 FMUL R4, R4, 16777216 ;  /* 0x4b80000004049820 */ /* 0x000fe40000400000 */
[----:B------:R-:W-:-:S06]  /*01b0*/  @!P1 FMUL R7, R7, 16777216 ;  /* 0x4b80000007079820 */ /* 0x000fcc0000400000 */
[----:B------:R-:W1:Y:S01]  /*01c0*/  MUFU.RCP R7, R7 ;  /* 0x0000000700077308 */ /* 0x000e620000001000 */
[----:B0-----:R-:W-:-:S04]  /*01d0*/  IMAD.WIDE R2, R13, 0x4, R2 ;  /* 0x000000040d027825 */ /* 0x001fc800078e0202 */
[----:B-1----:R-:W-:-:S04]  /*01e0*/  FMUL R5, R7, R4 ;  /* 0x0000000407057220 */ /* 0x002fc80000400000 */
[----:B------:R-:W-:-:S04]  /*01f0*/  FMUL R0, R0, R5 ;  /* 0x0000000500007220 */ /* 0x000fc80000400000 */
[----:B--2---:R-:W-:-:S05]  /*0200*/  FFMA R0, R8, R0, R11 ;  /* 0x0000000008007223 */ /* 0x004fca000000000b */
[----:B------:R-:W-:-:S04]  /*0210*/  FSETP.GEU.AND P0, PT, R0, RZ, PT ;  /* 0x000000ff0000720b */ /* 0x000fc80003f0e000 */
[----:B------:R-:W-:-:S05]  /*0220*/  FSEL R5, R0, RZ, P0 ;  /* 0x000000ff00057208 */ /* 0x000fca0000000000 */
[----:B------:R-:W-:Y:S01]  /*0230*/  STG.E desc[UR4][R2.64], R5 ;  /* 0x0000000502007986 */ /* 0x000fe2000c101904 */
[----:B------:R-:W-:Y:S05]  /*0240*/  EXIT ;  /* 0x000000000000794d */ /* 0x000fea0003800000 */
.L_x_0:
[----:B------:R-:W-:-:S00]  /*0250*/  BRA `(.L_x_0) ;  /* 0xfffffffc00fc7947 */ /* 0x000fc0000383ffff */
[----:B------:R-:W-:-:S00]  /*0260*/  NOP ;  /* 0x0000000000007918 */ /* 0x000fc00000000000 */
        /* <DEDUP_REMOVED lines=9> */
.L_x_1:


//--------------------- .nv.global.init           --------------------------
	.section	.nv.global.init,"aw",@progbits
.nv.global.init:
	.type		_$_str,@object
	.size		_$_str,(_$_str_$_2 - _$_str)
_$_str:
        /*0000*/ 	.byte	0x5f, 0x5f, 0x43, 0x55, 0x44, 0x41, 0x5f, 0x46, 0x54, 0x5a, 0x00
	.type		_$_str_$_2,@object
	.size		_$_str_$_2,(.L_1 - _$_str_$_2)
_$_str_$_2:
        /*000b*/ 	.byte	0x5f, 0x5f, 0x43, 0x55, 0x44, 0x41, 0x5f, 0x50, 0x52, 0x45, 0x43, 0x5f, 0x53, 0x51, 0x52, 0x54
        /*001b*/ 	.byte	0x00
.L_1:


//--------------------- .nv.constant0.triton_poi_fused__native_batch_norm_legit_no_training_relu_1 --------------------------
	.section	.nv.constant0.triton_poi_fused__native_batch_norm_legit_no_training_relu_1,"a",@progbits
	.sectionflags	@""
	.align	4
.nv.constant0.triton_poi_fused__native_batch_norm_legit_no_training_relu_1:
	.zero		580
